//
// Generated by NVIDIA NVVM Compiler
//
// Compiler Build ID: CL-36424714
// Cuda compilation tools, release 13.0, V13.0.88
// Based on NVVM 20.0.0
//

.version 9.0
.target sm_100
.address_size 64

	// .globl	_Z15matrixAddKernelPfS_S_i

.visible .entry _Z15matrixAddKernelPfS_S_i(
	.param .u64 .ptr .align 1 _Z15matrixAddKernelPfS_S_i_param_0,
	.param .u64 .ptr .align 1 _Z15matrixAddKernelPfS_S_i_param_1,
	.param .u64 .ptr .align 1 _Z15matrixAddKernelPfS_S_i_param_2,
	.param .u32 _Z15matrixAddKernelPfS_S_i_param_3
)
{
	.reg .pred 	%p<2>;
	.reg .b32 	%r<14>;
	.reg .b32 	%f<4>;
	.reg .b64 	%rd<11>;

	ld.param.u64 	%rd1, [_Z15matrixAddKernelPfS_S_i_param_0];
	ld.param.u64 	%rd2, [_Z15matrixAddKernelPfS_S_i_param_1];
	ld.param.u64 	%rd3, [_Z15matrixAddKernelPfS_S_i_param_2];
	ld.param.u32 	%r2, [_Z15matrixAddKernelPfS_S_i_param_3];
	mov.u32 	%r4, %tid.x;
	mov.u32 	%r5, %ctaid.x;
	mov.u32 	%r6, %ntid.x;
	mad.lo.s32 	%r7, %r5, %r6, %r4;
	mov.u32 	%r8, %tid.y;
	mov.u32 	%r9, %ctaid.y;
	mov.u32 	%r10, %ntid.y;
	mad.lo.s32 	%r11, %r9, %r10, %r8;
	mad.lo.s32 	%r1, %r2, %r7, %r11;
	max.s32 	%r13, %r7, %r11;
	setp.ge.s32 	%p1, %r13, %r2;
	@%p1 bra 	$L__BB0_2;
	cvta.to.global.u64 	%rd4, %rd2;
	cvta.to.global.u64 	%rd5, %rd3;
	cvta.to.global.u64 	%rd6, %rd1;
	mul.wide.s32 	%rd7, %r1, 4;
	add.s64 	%rd8, %rd4, %rd7;
	ld.global.f32 	%f1, [%rd8];
	add.s64 	%rd9, %rd5, %rd7;
	ld.global.f32 	%f2, [%rd9];
	add.f32 	%f3, %f1, %f2;
	add.s64 	%rd10, %rd6, %rd7;
	st.global.f32 	[%rd10], %f3;
$L__BB0_2:
	ret;

}


// ===== COMPILED SASS (sm_100) =====

	.target	sm_100

	.elftype	@"ET_EXEC"


//--------------------- .note.nv.tkinfo           --------------------------
	.section	.note.nv.tkinfo,"",@"SHT_NOTE"
	.sectionflags	@"SHF_NOTE_NV_TKINFO"
	.tkinfo
        /*0018*/ 	.word	0x00000002
        /*0030*/ 	.string	""
        /*0030*/ 	.string	"ptxas"
        /*0030*/ 	.string	"Cuda compilation tools, release 13.0, V13.0.88"
        /*0030*/ 	.string	"Build cuda_13.0.r13.0/compiler.36424714_0"
        /*0030*/ 	.string	"-arch sm_100 -m 64 "



//--------------------- .note.nv.cuinfo           --------------------------
	.section	.note.nv.cuinfo,"",@"SHT_NOTE"
	.sectionflags	@"SHF_NOTE_NV_CUINFO"
        /*0018*/ 	.short	0x0002
        /*001a*/ 	.short	0x0064
        /*001c*/ 	.short	0x0082
	.zero		2


//--------------------- .nv.info                  --------------------------
	.section	.nv.info,"",@"SHT_CUDA_INFO"
	.align	4


	//----- nvinfo : EIATTR_REGCOUNT
	.align		4
        /*0000*/ 	.byte	0x04, 0x2f
        /*0002*/ 	.short	(.L_1 - .L_0)
	.align		4
.L_0:
        /*0004*/ 	.word	index@(_Z15matrixAddKernelPfS_S_i)
        /*0008*/ 	.word	0x0000000c


	//----- nvinfo : EIATTR_FRAME_SIZE
	.align		4
.L_1:
        /*000c*/ 	.byte	0x04, 0x11
        /*000e*/ 	.short	(.L_3 - .L_2)
	.align		4
.L_2:
        /*0010*/ 	.word	index@(_Z15matrixAddKernelPfS_S_i)
        /*0014*/ 	.word	0x00000000


	//----- nvinfo : EIATTR_MIN_STACK_SIZE
	.align		4
.L_3:
        /*0018*/ 	.byte	0x04, 0x12
        /*001a*/ 	.short	(.L_5 - .L_4)
	.align		4
.L_4:
        /*001c*/ 	.word	index@(_Z15matrixAddKernelPfS_S_i)
        /*0020*/ 	.word	0x00000000
.L_5:


//--------------------- .nv.compat                --------------------------
	.section	.nv.compat,"",@"SHT_CUDA_COMPAT_INFO"
	.align	4
        /*0000*/ 	.byte	0x02, 0x09, 0x00, 0x00, 0x02, 0x02, 0x01, 0x00, 0x02, 0x05, 0x05, 0x00, 0x03, 0x07, 0x01, 0x01
        /*0010*/ 	.byte	0x02, 0x03, 0x00, 0x00, 0x02, 0x06, 0x01, 0x00, 0x04, 0x0b, 0x08, 0x00, 0x09, 0x00, 0x00, 0x00
        /*0020*/ 	.byte	0x00, 0x00, 0x00, 0x00


//--------------------- .nv.info._Z15matrixAddKernelPfS_S_i --------------------------
	.section	.nv.info._Z15matrixAddKernelPfS_S_i,"",@"SHT_CUDA_INFO"
	.sectionflags	@""
	.align	4


	//----- nvinfo : EIATTR_CUDA_API_VERSION
	.align		4
        /*0000*/ 	.byte	0x04, 0x37
        /*0002*/ 	.short	(.L_7 - .L_6)
.L_6:
        /*0004*/ 	.word	0x00000082


	//----- nvinfo : EIATTR_KPARAM_INFO
	.align		4
.L_7:
        /*0008*/ 	.byte	0x04, 0x17
        /*000a*/ 	.short	(.L_9 - .L_8)
.L_8:
        /*000c*/ 	.word	0x00000000
        /*0010*/ 	.short	0x0003
        /*0012*/ 	.short	0x0018
        /*0014*/ 	.byte	0x00, 0xf0, 0x11, 0x00


	//----- nvinfo : EIATTR_KPARAM_INFO
	.align		4
.L_9:
        /*0018*/ 	.byte	0x04, 0x17
        /*001a*/ 	.short	(.L_11 - .L_10)
.L_10:
        /*001c*/ 	.word	0x00000000
        /*0020*/ 	.short	0x0002
        /*0022*/ 	.short	0x0010
        /*0024*/ 	.byte	0x00, 0xf5, 0x21, 0x00


	//----- nvinfo : EIATTR_KPARAM_INFO
	.align		4
.L_11:
        /*0028*/ 	.byte	0x04, 0x17
        /*002a*/ 	.short	(.L_13 - .L_12)
.L_12:
        /*002c*/ 	.word	0x00000000
        /*0030*/ 	.short	0x0001
        /*0032*/ 	.short	0x0008
        /*0034*/ 	.byte	0x00, 0xf5, 0x21, 0x00


	//----- nvinfo : EIATTR_KPARAM_INFO
	.align		4
.L_13:
        /*0038*/ 	.byte	0x04, 0x17
        /*003a*/ 	.short	(.L_15 - .L_14)
.L_14:
        /*003c*/ 	.word	0x00000000
        /*0040*/ 	.short	0x0000
        /*0042*/ 	.short	0x0000
        /*0044*/ 	.byte	0x00, 0xf5, 0x21, 0x00


	//----- nvinfo : EIATTR_SPARSE_MMA_MASK
	.align		4
.L_15:
        /*0048*/ 	.byte	0x03, 0x50
        /*004a*/ 	.short	0x0000


	//----- nvinfo : EIATTR_MAXREG_COUNT
	.align		4
        /*004c*/ 	.byte	0x03, 0x1b
        /*004e*/ 	.short	0x00ff


	//----- nvinfo : EIATTR_MERCURY_ISA_VERSION
	.align		4
        /*0050*/ 	.byte	0x03, 0x5f
        /*0052*/ 	.short	0x0101


	//----- nvinfo : EIATTR_VRC_CTA_INIT_COUNT
	.align		4
        /*0054*/ 	.byte	0x02, 0x4a
	.zero		1
	.zero		1


	//----- nvinfo : EIATTR_EXIT_INSTR_OFFSETS
	.align		4
        /*0058*/ 	.byte	0x04, 0x1c
        /*005a*/ 	.short	(.L_17 - .L_16)


	//   ....[0]....
.L_16:
        /*005c*/ 	.word	0x000000d0


	//   ....[1]....
        /*0060*/ 	.word	0x00000190


	//----- nvinfo : EIATTR_CBANK_PARAM_SIZE
	.align		4
.L_17:
        /*0064*/ 	.byte	0x03, 0x19
        /*0066*/ 	.short	0x001c


	//----- nvinfo : EIATTR_PARAM_CBANK
	.align		4
        /*0068*/ 	.byte	0x04, 0x0a
        /*006a*/ 	.short	(.L_19 - .L_18)
	.align		4
.L_18:
        /*006c*/ 	.word	index@(.nv.constant0._Z15matrixAddKernelPfS_S_i)
        /*0070*/ 	.short	0x0380
        /*0072*/ 	.short	0x001c


	//----- nvinfo : EIATTR_SW_WAR
	.align		4
.L_19:
        /*0074*/ 	.byte	0x04, 0x36
        /*0076*/ 	.short	(.L_21 - .L_20)
.L_20:
        /*0078*/ 	.word	0x00000008
.L_21:


//--------------------- .nv.callgraph             --------------------------
	.section	.nv.callgraph,"",@"SHT_CUDA_CALLGRAPH"
	.align	4
	.sectionentsize	8
	.align		4
        /*0000*/ 	.word	0x00000000
	.align		4
        /*0004*/ 	.word	0xffffffff
	.align		4
        /*0008*/ 	.word	0x00000000
	.align		4
        /*000c*/ 	.word	0xfffffffe
	.align		4
        /*0010*/ 	.word	0x00000000
	.align		4
        /*0014*/ 	.word	0xfffffffd
	.align		4
        /*0018*/ 	.word	0x00000000
	.align		4
        /*001c*/ 	.word	0xfffffffc


//--------------------- .text._Z15matrixAddKernelPfS_S_i --------------------------
	.section	.text._Z15matrixAddKernelPfS_S_i,"ax",@progbits
	.align	128
        .global         _Z15matrixAddKernelPfS_S_i
        .type           _Z15matrixAddKernelPfS_S_i,@function
        .size           _Z15matrixAddKernelPfS_S_i,(.L_x_1 - _Z15matrixAddKernelPfS_S_i)
        .other          _Z15matrixAddKernelPfS_S_i,@"STO_CUDA_ENTRY STV_DEFAULT"
_Z15matrixAddKernelPfS_S_i:
.text._Z15matrixAddKernelPfS_S_i:
[----:B------:R-:W-:Y:S01]  /*0000*/  LDC R1, c[0x0][0x37c] ;  /* 0x0000df00ff017b82 */ /* 0x000fe20000000800 */
[----:B------:R-:W0:Y:S07]  /*0010*/  S2R R0, SR_TID.X ;  /* 0x0000000000007919 */ /* 0x000e2e0000002100 */
[----:B------:R-:W0:Y:S01]  /*0020*/  S2UR UR4, SR_CTAID.X ;  /* 0x00000000000479c3 */ /* 0x000e220000002500 */
[----:B------:R-:W1:Y:S01]  /*0030*/  LDCU UR6, c[0x0][0x398] ;  /* 0x00007300ff0677ac */ /* 0x000e620008000800 */
[----:B------:R-:W2:Y:S06]  /*0040*/  S2R R2, SR_TID.Y ;  /* 0x0000000000027919 */ /* 0x000eac0000002200 */
[----:B------:R-:W0:Y:S08]  /*0050*/  LDC R3, c[0x0][0x360] ;  /* 0x0000d800ff037b82 */ /* 0x000e300000000800 */
[----:B------:R-:W2:Y:S08]  /*0060*/  S2UR UR5, SR_CTAID.Y ;  /* 0x00000000000579c3 */ /* 0x000eb00000002600 */
[----:B------:R-:W2:Y:S01]  /*0070*/  LDC R5, c[0x0][0x364] ;  /* 0x0000d900ff057b82 */ /* 0x000ea20000000800 */
[----:B0-----:R-:W-:-:S02]  /*0080*/  IMAD R0, R3, UR4, R0 ;  /* 0x0000000403007c24 */ /* 0x001fc4000f8e0200 */
[----:B--2---:R-:W-:-:S04]  /*0090*/  IMAD R3, R5, UR5, R2 ;  /* 0x0000000505037c24 */ /* 0x004fc8000f8e0202 */
[C---:B-1----:R-:W-:Y:S01]  /*00a0*/  IMAD R9, R0.reuse, UR6, R3 ;  /* 0x0000000600097c24 */ /* 0x042fe2000f8e0203 */
[----:B------:R-:W-:-:S04]  /*00b0*/  VIMNMX R2, PT, PT, R0, R3, !PT ;  /* 0x0000000300027248 */ /* 0x000fc80007fe0100 */
[----:B------:R-:W-:-:S13]  /*00c0*/  ISETP.GE.AND P0, PT, R2, UR6, PT ;  /* 0x0000000602007c0c */ /* 0x000fda000bf06270 */
[----:B------:R-:W-:Y:S05]  /*00d0*/  @P0 EXIT ;  /* 0x000000000000094d */ /* 0x000fea0003800000 */
[----:B------:R-:W0:Y:S01]  /*00e0*/  LDC.64 R2, c[0x0][0x388] ;  /* 0x0000e200ff027b82 */ /* 0x000e220000000a00 */
[----:B------:R-:W1:Y:S07]  /*00f0*/  LDCU.64 UR4, c[0x0][0x358] ;  /* 0x00006b00ff0477ac */ /* 0x000e6e0008000a00 */
[----:B------:R-:W2:Y:S08]  /*0100*/  LDC.64 R4, c[0x0][0x390] ;  /* 0x0000e400ff047b82 */ /* 0x000eb00000000a00 */
[----:B------:R-:W3:Y:S01]  /*0110*/  LDC.64 R6, c[0x0][0x380] ;  /* 0x0000e000ff067b82 */ /* 0x000ee20000000a00 */
[----:B0-----:R-:W-:-:S06]  /*0120*/  IMAD.WIDE R2, R9, 0x4, R2 ;  /* 0x0000000409027825 */ /* 0x001fcc00078e0202 */
[----:B-1----:R-:W4:Y:S01]  /*0130*/  LDG.E R2, desc[UR4][R2.64] ;  /* 0x0000000402027981 */ /* 0x002f22000c1e1900 */
[----:B--2---:R-:W-:-:S06]  /*0140*/  IMAD.WIDE R4, R9, 0x4, R4 ;  /* 0x0000000409047825 */ /* 0x004fcc00078e0204 */
[----:B------:R-:W4:Y:S01]  /*0150*/  LDG.E R5, desc[UR4][R4.64] ;  /* 0x0000000404057981 */ /* 0x000f22000c1e1900 */
[----:B---3--:R-:W-:-:S04]  /*0160*/  IMAD.WIDE R6, R9, 0x4, R6 ;  /* 0x0000000409067825 */ /* 0x008fc800078e0206 */
[----:B----4-:R-:W-:-:S05]  /*0170*/  FADD R9, R2, R5 ;  /* 0x0000000502097221 */ /* 0x010fca0000000000 */
[----:B------:R-:W-:Y:S01]  /*0180*/  STG.E desc[UR4][R6.64], R9 ;  /* 0x0000000906007986 */ /* 0x000fe2000c101904 */
[----:B------:R-:W-:Y:S05]  /*0190*/  EXIT ;  /* 0x000000000000794d */ /* 0x000fea0003800000 */
.L_x_0:
[----:B------:R-:W-:-:S00]  /*01a0*/  BRA `(.L_x_0) ;  /* 0xfffffffc00fc7947 */ /* 0x000fc0000383ffff */
[----:B------:R-:W-:-:S00]  /*01b0*/  NOP ;  /* 0x0000000000007918 */ /* 0x000fc00000000000 */
        /* <DEDUP_REMOVED lines=12> */
.L_x_1:


//--------------------- .nv.shared.reserved.0     --------------------------
	.section	.nv.shared.reserved.0,"aw",@nobits
	.weak		__nv_reservedSMEM_offset_0_alias
	.size		__nv_reservedSMEM_offset_0_alias, 0, 64
	.other		__nv_reservedSMEM_offset_0_alias,@"STO_CUDA_RESERVED_SHARED STV_DEFAULT"
__nv_reservedSMEM_offset_0_alias:
	.zero		0
	.zero		64


//--------------------- .nv.constant0._Z15matrixAddKernelPfS_S_i --------------------------
	.section	.nv.constant0._Z15matrixAddKernelPfS_S_i,"a",@progbits
	.sectionflags	@""
	.align	4
.nv.constant0._Z15matrixAddKernelPfS_S_i:
	.zero		924


//--------------------- SYMBOLS --------------------------

	.type		.nv.reservedSmem.offset0,@object
	.size		.nv.reservedSmem.offset0,0x4
